//
// Generated by NVIDIA NVVM Compiler
//
// Compiler Build ID: CL-36424714
// Cuda compilation tools, release 13.0, V13.0.88
// Based on NVVM 20.0.0
//

.version 9.0
.target sm_100
.address_size 64

	// .globl	_Z6MatAddPfS_S_

.visible .entry _Z6MatAddPfS_S_(
	.param .u64 .ptr .align 1 _Z6MatAddPfS_S__param_0,
	.param .u64 .ptr .align 1 _Z6MatAddPfS_S__param_1,
	.param .u64 .ptr .align 1 _Z6MatAddPfS_S__param_2
)
{
	.reg .b32 	%r<5>;
	.reg .b32 	%f<4>;
	.reg .b64 	%rd<11>;

	ld.param.u64 	%rd1, [_Z6MatAddPfS_S__param_0];
	ld.param.u64 	%rd2, [_Z6MatAddPfS_S__param_1];
	ld.param.u64 	%rd3, [_Z6MatAddPfS_S__param_2];
	cvta.to.global.u64 	%rd4, %rd3;
	cvta.to.global.u64 	%rd5, %rd2;
	cvta.to.global.u64 	%rd6, %rd1;
	mov.u32 	%r1, %ntid.x;
	mov.u32 	%r2, %ctaid.x;
	mov.u32 	%r3, %tid.x;
	mad.lo.s32 	%r4, %r1, %r2, %r3;
	mul.wide.s32 	%rd7, %r4, 4;
	add.s64 	%rd8, %rd6, %rd7;
	ld.global.f32 	%f1, [%rd8];
	add.s64 	%rd9, %rd5, %rd7;
	ld.global.f32 	%f2, [%rd9];
	add.f32 	%f3, %f1, %f2;
	add.s64 	%rd10, %rd4, %rd7;
	st.global.f32 	[%rd10], %f3;
	ret;

}


// ===== COMPILED SASS (sm_100) =====

	.target	sm_100

	.elftype	@"ET_EXEC"


//--------------------- .note.nv.tkinfo           --------------------------
	.section	.note.nv.tkinfo,"",@"SHT_NOTE"
	.sectionflags	@"SHF_NOTE_NV_TKINFO"
	.tkinfo
        /*0018*/ 	.word	0x00000002
        /*0030*/ 	.string	""
        /*0030*/ 	.string	"ptxas"
        /*0030*/ 	.string	"Cuda compilation tools, release 13.0, V13.0.88"
        /*0030*/ 	.string	"Build cuda_13.0.r13.0/compiler.36424714_0"
        /*0030*/ 	.string	"-arch sm_100 -m 64 "



//--------------------- .note.nv.cuinfo           --------------------------
	.section	.note.nv.cuinfo,"",@"SHT_NOTE"
	.sectionflags	@"SHF_NOTE_NV_CUINFO"
        /*0018*/ 	.short	0x0002
        /*001a*/ 	.short	0x0064
        /*001c*/ 	.short	0x0082
	.zero		2


//--------------------- .nv.info                  --------------------------
	.section	.nv.info,"",@"SHT_CUDA_INFO"
	.align	4


	//----- nvinfo : EIATTR_REGCOUNT
	.align		4
        /*0000*/ 	.byte	0x04, 0x2f
        /*0002*/ 	.short	(.L_1 - .L_0)
	.align		4
.L_0:
        /*0004*/ 	.word	index@(_Z6MatAddPfS_S_)
        /*0008*/ 	.word	0x0000000c


	//----- nvinfo : EIATTR_FRAME_SIZE
	.align		4
.L_1:
        /*000c*/ 	.byte	0x04, 0x11
        /*000e*/ 	.short	(.L_3 - .L_2)
	.align		4
.L_2:
        /*0010*/ 	.word	index@(_Z6MatAddPfS_S_)
        /*0014*/ 	.word	0x00000000


	//----- nvinfo : EIATTR_MIN_STACK_SIZE
	.align		4
.L_3:
        /*0018*/ 	.byte	0x04, 0x12
        /*001a*/ 	.short	(.L_5 - .L_4)
	.align		4
.L_4:
        /*001c*/ 	.word	index@(_Z6MatAddPfS_S_)
        /*0020*/ 	.word	0x00000000
.L_5:


//--------------------- .nv.compat                --------------------------
	.section	.nv.compat,"",@"SHT_CUDA_COMPAT_INFO"
	.align	4
        /*0000*/ 	.byte	0x02, 0x09, 0x00, 0x00, 0x02, 0x02, 0x01, 0x00, 0x02, 0x05, 0x05, 0x00, 0x03, 0x07, 0x01, 0x01
        /*0010*/ 	.byte	0x02, 0x03, 0x00, 0x00, 0x02, 0x06, 0x01, 0x00, 0x04, 0x0b, 0x08, 0x00, 0x09, 0x00, 0x00, 0x00
        /*0020*/ 	.byte	0x00, 0x00, 0x00, 0x00


//--------------------- .nv.info._Z6MatAddPfS_S_  --------------------------
	.section	.nv.info._Z6MatAddPfS_S_,"",@"SHT_CUDA_INFO"
	.sectionflags	@""
	.align	4


	//----- nvinfo : EIATTR_CUDA_API_VERSION
	.align		4
        /*0000*/ 	.byte	0x04, 0x37
        /*0002*/ 	.short	(.L_7 - .L_6)
.L_6:
        /*0004*/ 	.word	0x00000082


	//----- nvinfo : EIATTR_KPARAM_INFO
	.align		4
.L_7:
        /*0008*/ 	.byte	0x04, 0x17
        /*000a*/ 	.short	(.L_9 - .L_8)
.L_8:
        /*000c*/ 	.word	0x00000000
        /*0010*/ 	.short	0x0002
        /*0012*/ 	.short	0x0010
        /*0014*/ 	.byte	0x00, 0xf5, 0x21, 0x00


	//----- nvinfo : EIATTR_KPARAM_INFO
	.align		4
.L_9:
        /*0018*/ 	.byte	0x04, 0x17
        /*001a*/ 	.short	(.L_11 - .L_10)
.L_10:
        /*001c*/ 	.word	0x00000000
        /*0020*/ 	.short	0x0001
        /*0022*/ 	.short	0x0008
        /*0024*/ 	.byte	0x00, 0xf5, 0x21, 0x00


	//----- nvinfo : EIATTR_KPARAM_INFO
	.align		4
.L_11:
        /*0028*/ 	.byte	0x04, 0x17
        /*002a*/ 	.short	(.L_13 - .L_12)
.L_12:
        /*002c*/ 	.word	0x00000000
        /*0030*/ 	.short	0x0000
        /*0032*/ 	.short	0x0000
        /*0034*/ 	.byte	0x00, 0xf5, 0x21, 0x00


	//----- nvinfo : EIATTR_SPARSE_MMA_MASK
	.align		4
.L_13:
        /*0038*/ 	.byte	0x03, 0x50
        /*003a*/ 	.short	0x0000


	//----- nvinfo : EIATTR_MAXREG_COUNT
	.align		4
        /*003c*/ 	.byte	0x03, 0x1b
        /*003e*/ 	.short	0x00ff


	//----- nvinfo : EIATTR_MERCURY_ISA_VERSION
	.align		4
        /*0040*/ 	.byte	0x03, 0x5f
        /*0042*/ 	.short	0x0101


	//----- nvinfo : EIATTR_VRC_CTA_INIT_COUNT
	.align		4
        /*0044*/ 	.byte	0x02, 0x4a
	.zero		1
	.zero		1


	//----- nvinfo : EIATTR_EXIT_INSTR_OFFSETS
	.align		4
        /*0048*/ 	.byte	0x04, 0x1c
        /*004a*/ 	.short	(.L_15 - .L_14)


	//   ....[0]....
.L_14:
        /*004c*/ 	.word	0x00000100


	//----- nvinfo : EIATTR_CBANK_PARAM_SIZE
	.align		4
.L_15:
        /*0050*/ 	.byte	0x03, 0x19
        /*0052*/ 	.short	0x0018


	//----- nvinfo : EIATTR_PARAM_CBANK
	.align		4
        /*0054*/ 	.byte	0x04, 0x0a
        /*0056*/ 	.short	(.L_17 - .L_16)
	.align		4
.L_16:
        /*0058*/ 	.word	index@(.nv.constant0._Z6MatAddPfS_S_)
        /*005c*/ 	.short	0x0380
        /*005e*/ 	.short	0x0018


	//----- nvinfo : EIATTR_SW_WAR
	.align		4
.L_17:
        /*0060*/ 	.byte	0x04, 0x36
        /*0062*/ 	.short	(.L_19 - .L_18)
.L_18:
        /*0064*/ 	.word	0x00000008
.L_19:


//--------------------- .nv.callgraph             --------------------------
	.section	.nv.callgraph,"",@"SHT_CUDA_CALLGRAPH"
	.align	4
	.sectionentsize	8
	.align		4
        /*0000*/ 	.word	0x00000000
	.align		4
        /*0004*/ 	.word	0xffffffff
	.align		4
        /*0008*/ 	.word	0x00000000
	.align		4
        /*000c*/ 	.word	0xfffffffe
	.align		4
        /*0010*/ 	.word	0x00000000
	.align		4
        /*0014*/ 	.word	0xfffffffd
	.align		4
        /*0018*/ 	.word	0x00000000
	.align		4
        /*001c*/ 	.word	0xfffffffc


//--------------------- .text._Z6MatAddPfS_S_     --------------------------
	.section	.text._Z6MatAddPfS_S_,"ax",@progbits
	.align	128
        .global         _Z6MatAddPfS_S_
        .type           _Z6MatAddPfS_S_,@function
        .size           _Z6MatAddPfS_S_,(.L_x_1 - _Z6MatAddPfS_S_)
        .other          _Z6MatAddPfS_S_,@"STO_CUDA_ENTRY STV_DEFAULT"
_Z6MatAddPfS_S_:
.text._Z6MatAddPfS_S_:
[----:B------:R-:W-:Y:S01]  /*0000*/  LDC R1, c[0x0][0x37c] ;  /* 0x0000df00ff017b82 */ /* 0x000fe20000000800 */
[----:B------:R-:W0:Y:S07]  /*0010*/  S2R R9, SR_CTAID.X ;  /* 0x0000000000097919 */ /* 0x000e2e0000002500 */
[----:B------:R-:W1:Y:S01]  /*0020*/  LDC.64 R2, c[0x0][0x380] ;  /* 0x0000e000ff027b82 */ /* 0x000e620000000a00 */
[----:B------:R-:W0:Y:S01]  /*0030*/  LDCU UR6, c[0x0][0x360] ;  /* 0x00006c00ff0677ac */ /* 0x000e220008000800 */
[----:B------:R-:W0:Y:S01]  /*0040*/  S2R R0, SR_TID.X ;  /* 0x0000000000007919 */ /* 0x000e220000002100 */
[----:B------:R-:W2:Y:S05]  /*0050*/  LDCU.64 UR4, c[0x0][0x358] ;  /* 0x00006b00ff0477ac */ /* 0x000eaa0008000a00 */
[----:B------:R-:W3:Y:S08]  /*0060*/  LDC.64 R4, c[0x0][0x388] ;  /* 0x0000e200ff047b82 */ /* 0x000ef00000000a00 */
[----:B------:R-:W4:Y:S01]  /*0070*/  LDC.64 R6, c[0x0][0x390] ;  /* 0x0000e400ff067b82 */ /* 0x000f220000000a00 */
[----:B0-----:R-:W-:-:S04]  /*0080*/  IMAD R9, R9, UR6, R0 ;  /* 0x0000000609097c24 */ /* 0x001fc8000f8e0200 */
[----:B-1----:R-:W-:-:S04]  /*0090*/  IMAD.WIDE R2, R9, 0x4, R2 ;  /* 0x0000000409027825 */ /* 0x002fc800078e0202 */
[C---:B---3--:R-:W-:Y:S02]  /*00a0*/  IMAD.WIDE R4, R9.reuse, 0x4, R4 ;  /* 0x0000000409047825 */ /* 0x048fe400078e0204 */
[----:B--2---:R-:W2:Y:S04]  /*00b0*/  LDG.E R2, desc[UR4][R2.64] ;  /* 0x0000000402027981 */ /* 0x004ea8000c1e1900 */
[----:B------:R-:W2:Y:S01]  /*00c0*/  LDG.E R5, desc[UR4][R4.64] ;  /* 0x0000000404057981 */ /* 0x000ea2000c1e1900 */
[----:B----4-:R-:W-:-:S04]  /*00d0*/  IMAD.WIDE R6, R9, 0x4, R6 ;  /* 0x0000000409067825 */ /* 0x010fc800078e0206 */
[----:B--2---:R-:W-:-:S05]  /*00e0*/  FADD R9, R2, R5 ;  /* 0x0000000502097221 */ /* 0x004fca0000000000 */
[----:B------:R-:W-:Y:S01]  /*00f0*/  STG.E desc[UR4][R6.64], R9 ;  /* 0x0000000906007986 */ /* 0x000fe2000c101904 */
[----:B------:R-:W-:Y:S05]  /*0100*/  EXIT ;  /* 0x000000000000794d */ /* 0x000fea0003800000 */
.L_x_0:
[----:B------:R-:W-:-:S00]  /*0110*/  BRA `(.L_x_0) ;  /* 0xfffffffc00fc7947 */ /* 0x000fc0000383ffff */
[----:B------:R-:W-:-:S00]  /*0120*/  NOP ;  /* 0x0000000000007918 */ /* 0x000fc00000000000 */
        /* <DEDUP_REMOVED lines=13> */
.L_x_1:


//--------------------- .nv.shared.reserved.0     --------------------------
	.section	.nv.shared.reserved.0,"aw",@nobits
	.weak		__nv_reservedSMEM_offset_0_alias
	.size		__nv_reservedSMEM_offset_0_alias, 0, 64
	.other		__nv_reservedSMEM_offset_0_alias,@"STO_CUDA_RESERVED_SHARED STV_DEFAULT"
__nv_reservedSMEM_offset_0_alias:
	.zero		0
	.zero		64


//--------------------- .nv.constant0._Z6MatAddPfS_S_ --------------------------
	.section	.nv.constant0._Z6MatAddPfS_S_,"a",@progbits
	.sectionflags	@""
	.align	4
.nv.constant0._Z6MatAddPfS_S_:
	.zero		920


//--------------------- SYMBOLS --------------------------

	.type		.nv.reservedSmem.offset0,@object
	.size		.nv.reservedSmem.offset0,0x4
